//
// Generated by NVIDIA NVVM Compiler
//
// Compiler Build ID: CL-36424714
// Cuda compilation tools, release 13.0, V13.0.88
// Based on NVVM 20.0.0
//

.version 9.0
.target sm_100
.address_size 64

	// .globl	_Z9grayscaleiP8PPMPixelS0_

.visible .entry _Z9grayscaleiP8PPMPixelS0_(
	.param .u32 _Z9grayscaleiP8PPMPixelS0__param_0,
	.param .u64 .ptr .align 1 _Z9grayscaleiP8PPMPixelS0__param_1,
	.param .u64 .ptr .align 1 _Z9grayscaleiP8PPMPixelS0__param_2
)
{
	.reg .pred 	%p<2>;
	.reg .b16 	%rs<4>;
	.reg .b32 	%r<9>;
	.reg .b64 	%rd<8>;
	.reg .b64 	%fd<13>;

	ld.param.u32 	%r2, [_Z9grayscaleiP8PPMPixelS0__param_0];
	ld.param.u64 	%rd1, [_Z9grayscaleiP8PPMPixelS0__param_1];
	ld.param.u64 	%rd2, [_Z9grayscaleiP8PPMPixelS0__param_2];
	mov.u32 	%r3, %ctaid.x;
	mov.u32 	%r4, %ntid.x;
	mov.u32 	%r5, %tid.x;
	mad.lo.s32 	%r1, %r3, %r4, %r5;
	setp.ge.s32 	%p1, %r1, %r2;
	@%p1 bra 	$L__BB0_2;
	cvta.to.global.u64 	%rd3, %rd1;
	cvta.to.global.u64 	%rd4, %rd2;
	mul.wide.s32 	%rd5, %r1, 3;
	add.s64 	%rd6, %rd3, %rd5;
	ld.global.u8 	%rs1, [%rd6];
	cvt.rn.f64.u16 	%fd1, %rs1;
	ld.global.u8 	%rs2, [%rd6+1];
	cvt.rn.f64.u16 	%fd2, %rs2;
	mul.f64 	%fd3, %fd2, 0d3FE3333333333333;
	fma.rn.f64 	%fd4, %fd1, 0d3FD3333333333333, %fd3;
	ld.global.u8 	%rs3, [%rd6+2];
	cvt.rn.f64.u16 	%fd5, %rs3;
	fma.rn.f64 	%fd6, %fd5, 0d3FB999999999999A, %fd4;
	sub.f64 	%fd7, %fd6, %fd1;
	add.f64 	%fd8, %fd7, %fd1;
	cvt.rzi.u32.f64 	%r6, %fd8;
	add.s64 	%rd7, %rd4, %rd5;
	st.global.u8 	[%rd7], %r6;
	sub.f64 	%fd9, %fd6, %fd2;
	add.f64 	%fd10, %fd9, %fd2;
	cvt.rzi.u32.f64 	%r7, %fd10;
	st.global.u8 	[%rd7+1], %r7;
	sub.f64 	%fd11, %fd6, %fd5;
	add.f64 	%fd12, %fd11, %fd5;
	cvt.rzi.u32.f64 	%r8, %fd12;
	st.global.u8 	[%rd7+2], %r8;
$L__BB0_2:
	ret;

}


// ===== COMPILED SASS (sm_100) =====

	.target	sm_100

	.elftype	@"ET_EXEC"


//--------------------- .note.nv.tkinfo           --------------------------
	.section	.note.nv.tkinfo,"",@"SHT_NOTE"
	.sectionflags	@"SHF_NOTE_NV_TKINFO"
	.tkinfo
        /*0018*/ 	.word	0x00000002
        /*0030*/ 	.string	""
        /*0030*/ 	.string	"ptxas"
        /*0030*/ 	.string	"Cuda compilation tools, release 13.0, V13.0.88"
        /*0030*/ 	.string	"Build cuda_13.0.r13.0/compiler.36424714_0"
        /*0030*/ 	.string	"-arch sm_100 -m 64 "



//--------------------- .note.nv.cuinfo           --------------------------
	.section	.note.nv.cuinfo,"",@"SHT_NOTE"
	.sectionflags	@"SHF_NOTE_NV_CUINFO"
        /*0018*/ 	.short	0x0002
        /*001a*/ 	.short	0x0064
        /*001c*/ 	.short	0x0082
	.zero		2


//--------------------- .nv.info                  --------------------------
	.section	.nv.info,"",@"SHT_CUDA_INFO"
	.align	4


	//----- nvinfo : EIATTR_REGCOUNT
	.align		4
        /*0000*/ 	.byte	0x04, 0x2f
        /*0002*/ 	.short	(.L_1 - .L_0)
	.align		4
.L_0:
        /*0004*/ 	.word	index@(_Z9grayscaleiP8PPMPixelS0_)
        /*0008*/ 	.word	0x00000010


	//----- nvinfo : EIATTR_FRAME_SIZE
	.align		4
.L_1:
        /*000c*/ 	.byte	0x04, 0x11
        /*000e*/ 	.short	(.L_3 - .L_2)
	.align		4
.L_2:
        /*0010*/ 	.word	index@(_Z9grayscaleiP8PPMPixelS0_)
        /*0014*/ 	.word	0x00000000


	//----- nvinfo : EIATTR_MIN_STACK_SIZE
	.align		4
.L_3:
        /*0018*/ 	.byte	0x04, 0x12
        /*001a*/ 	.short	(.L_5 - .L_4)
	.align		4
.L_4:
        /*001c*/ 	.word	index@(_Z9grayscaleiP8PPMPixelS0_)
        /*0020*/ 	.word	0x00000000
.L_5:


//--------------------- .nv.compat                --------------------------
	.section	.nv.compat,"",@"SHT_CUDA_COMPAT_INFO"
	.align	4
        /*0000*/ 	.byte	0x02, 0x09, 0x00, 0x00, 0x02, 0x02, 0x01, 0x00, 0x02, 0x05, 0x05, 0x00, 0x03, 0x07, 0x01, 0x01
        /*0010*/ 	.byte	0x02, 0x03, 0x00, 0x00, 0x02, 0x06, 0x01, 0x00, 0x04, 0x0b, 0x08, 0x00, 0x01, 0x00, 0x00, 0x00
        /*0020*/ 	.byte	0x00, 0x00, 0x00, 0x00


//--------------------- .nv.info._Z9grayscaleiP8PPMPixelS0_ --------------------------
	.section	.nv.info._Z9grayscaleiP8PPMPixelS0_,"",@"SHT_CUDA_INFO"
	.sectionflags	@""
	.align	4


	//----- nvinfo : EIATTR_CUDA_API_VERSION
	.align		4
        /*0000*/ 	.byte	0x04, 0x37
        /*0002*/ 	.short	(.L_7 - .L_6)
.L_6:
        /*0004*/ 	.word	0x00000082


	//----- nvinfo : EIATTR_KPARAM_INFO
	.align		4
.L_7:
        /*0008*/ 	.byte	0x04, 0x17
        /*000a*/ 	.short	(.L_9 - .L_8)
.L_8:
        /*000c*/ 	.word	0x00000000
        /*0010*/ 	.short	0x0002
        /*0012*/ 	.short	0x0010
        /*0014*/ 	.byte	0x00, 0xf5, 0x21, 0x00


	//----- nvinfo : EIATTR_KPARAM_INFO
	.align		4
.L_9:
        /*0018*/ 	.byte	0x04, 0x17
        /*001a*/ 	.short	(.L_11 - .L_10)
.L_10:
        /*001c*/ 	.word	0x00000000
        /*0020*/ 	.short	0x0001
        /*0022*/ 	.short	0x0008
        /*0024*/ 	.byte	0x00, 0xf5, 0x21, 0x00


	//----- nvinfo : EIATTR_KPARAM_INFO
	.align		4
.L_11:
        /*0028*/ 	.byte	0x04, 0x17
        /*002a*/ 	.short	(.L_13 - .L_12)
.L_12:
        /*002c*/ 	.word	0x00000000
        /*0030*/ 	.short	0x0000
        /*0032*/ 	.short	0x0000
        /*0034*/ 	.byte	0x00, 0xf0, 0x11, 0x00


	//----- nvinfo : EIATTR_SPARSE_MMA_MASK
	.align		4
.L_13:
        /*0038*/ 	.byte	0x03, 0x50
        /*003a*/ 	.short	0x0000


	//----- nvinfo : EIATTR_MAXREG_COUNT
	.align		4
        /*003c*/ 	.byte	0x03, 0x1b
        /*003e*/ 	.short	0x00ff


	//----- nvinfo : EIATTR_MERCURY_ISA_VERSION
	.align		4
        /*0040*/ 	.byte	0x03, 0x5f
        /*0042*/ 	.short	0x0101


	//----- nvinfo : EIATTR_VRC_CTA_INIT_COUNT
	.align		4
        /*0044*/ 	.byte	0x02, 0x4a
	.zero		1
	.zero		1


	//----- nvinfo : EIATTR_EXIT_INSTR_OFFSETS
	.align		4
        /*0048*/ 	.byte	0x04, 0x1c
        /*004a*/ 	.short	(.L_15 - .L_14)


	//   ....[0]....
.L_14:
        /*004c*/ 	.word	0x00000070


	//   ....[1]....
        /*0050*/ 	.word	0x00000270


	//----- nvinfo : EIATTR_CBANK_PARAM_SIZE
	.align		4
.L_15:
        /*0054*/ 	.byte	0x03, 0x19
        /*0056*/ 	.short	0x0018


	//----- nvinfo : EIATTR_PARAM_CBANK
	.align		4
        /*0058*/ 	.byte	0x04, 0x0a
        /*005a*/ 	.short	(.L_17 - .L_16)
	.align		4
.L_16:
        /*005c*/ 	.word	index@(.nv.constant0._Z9grayscaleiP8PPMPixelS0_)
        /*0060*/ 	.short	0x0380
        /*0062*/ 	.short	0x0018


	//----- nvinfo : EIATTR_SW_WAR
	.align		4
.L_17:
        /*0064*/ 	.byte	0x04, 0x36
        /*0066*/ 	.short	(.L_19 - .L_18)
.L_18:
        /*0068*/ 	.word	0x00000008
.L_19:


//--------------------- .nv.callgraph             --------------------------
	.section	.nv.callgraph,"",@"SHT_CUDA_CALLGRAPH"
	.align	4
	.sectionentsize	8
	.align		4
        /*0000*/ 	.word	0x00000000
	.align		4
        /*0004*/ 	.word	0xffffffff
	.align		4
        /*0008*/ 	.word	0x00000000
	.align		4
        /*000c*/ 	.word	0xfffffffe
	.align		4
        /*0010*/ 	.word	0x00000000
	.align		4
        /*0014*/ 	.word	0xfffffffd
	.align		4
        /*0018*/ 	.word	0x00000000
	.align		4
        /*001c*/ 	.word	0xfffffffc


//--------------------- .text._Z9grayscaleiP8PPMPixelS0_ --------------------------
	.section	.text._Z9grayscaleiP8PPMPixelS0_,"ax",@progbits
	.align	128
        .global         _Z9grayscaleiP8PPMPixelS0_
        .type           _Z9grayscaleiP8PPMPixelS0_,@function
        .size           _Z9grayscaleiP8PPMPixelS0_,(.L_x_1 - _Z9grayscaleiP8PPMPixelS0_)
        .other          _Z9grayscaleiP8PPMPixelS0_,@"STO_CUDA_ENTRY STV_DEFAULT"
_Z9grayscaleiP8PPMPixelS0_:
.text._Z9grayscaleiP8PPMPixelS0_:
[----:B------:R-:W-:Y:S01]  /*0000*/  LDC R1, c[0x0][0x37c] ;  /* 0x0000df00ff017b82 */ /* 0x000fe20000000800 */
[----:B------:R-:W0:Y:S07]  /*0010*/  S2R R3, SR_TID.X ;  /* 0x0000000000037919 */ /* 0x000e2e0000002100 */
[----:B------:R-:W0:Y:S01]  /*0020*/  S2UR UR4, SR_CTAID.X ;  /* 0x00000000000479c3 */ /* 0x000e220000002500 */
[----:B------:R-:W1:Y:S07]  /*0030*/  LDCU UR5, c[0x0][0x380] ;  /* 0x00007000ff0577ac */ /* 0x000e6e0008000800 */
[----:B------:R-:W0:Y:S02]  /*0040*/  LDC R0, c[0x0][0x360] ;  /* 0x0000d800ff007b82 */ /* 0x000e240000000800 */
[----:B0-----:R-:W-:-:S05]  /*0050*/  IMAD R0, R0, UR4, R3 ;  /* 0x0000000400007c24 */ /* 0x001fca000f8e0203 */
[----:B-1----:R-:W-:-:S13]  /*0060*/  ISETP.GE.AND P0, PT, R0, UR5, PT ;  /* 0x0000000500007c0c */ /* 0x002fda000bf06270 */
[----:B------:R-:W-:Y:S05]  /*0070*/  @P0 EXIT ;  /* 0x000000000000094d */ /* 0x000fea0003800000 */
[----:B------:R-:W0:Y:S01]  /*0080*/  LDC.64 R6, c[0x0][0x388] ;  /* 0x0000e200ff067b82 */ /* 0x000e220000000a00 */
[----:B------:R-:W1:Y:S01]  /*0090*/  LDCU.64 UR4, c[0x0][0x358] ;  /* 0x00006b00ff0477ac */ /* 0x000e620008000a00 */
[----:B0-----:R-:W-:-:S05]  /*00a0*/  IMAD.WIDE R6, R0, 0x3, R6 ;  /* 0x0000000300067825 */ /* 0x001fca00078e0206 */
[----:B-1----:R-:W2:Y:S04]  /*00b0*/  LDG.E.U8 R2, desc[UR4][R6.64+0x1] ;  /* 0x0000010406027981 */ /* 0x002ea8000c1e1100 */
[----:B------:R-:W3:Y:S04]  /*00c0*/  LDG.E.U8 R8, desc[UR4][R6.64] ;  /* 0x0000000406087981 */ /* 0x000ee8000c1e1100 */
[----:B------:R-:W4:Y:S01]  /*00d0*/  LDG.E.U8 R4, desc[UR4][R6.64+0x2] ;  /* 0x0000020406047981 */ /* 0x000f22000c1e1100 */
[----:B------:R-:W-:Y:S01]  /*00e0*/  UMOV UR6, 0x33333333 ;  /* 0x3333333300067882 */ /* 0x000fe20000000000 */
[----:B------:R-:W-:Y:S01]  /*00f0*/  UMOV UR7, 0x3fe33333 ;  /* 0x3fe3333300077882 */ /* 0x000fe20000000000 */
[----:B--2---:R-:W0:Y:S08]  /*0100*/  I2F.F64.U16 R2, R2 ;  /* 0x0000000200027312 */ /* 0x004e300000101800 */
[----:B---3--:R-:W1:Y:S01]  /*0110*/  I2F.F64.U16 R8, R8 ;  /* 0x0000000800087312 */ /* 0x008e620000101800 */
[----:B0-----:R-:W-:-:S07]  /*0120*/  DMUL R10, R2, UR6 ;  /* 0x00000006020a7c28 */ /* 0x001fce0008000000 */
[----:B----4-:R-:W0:Y:S01]  /*0130*/  I2F.F64.U16 R4, R4 ;  /* 0x0000000400047312 */ /* 0x010e220000101800 */
[----:B------:R-:W-:Y:S02]  /*0140*/  UMOV UR7, 0x3fd33333 ;  /* 0x3fd3333300077882 */ /* 0x000fe40000000000 */
[----:B-1----:R-:W-:Y:S01]  /*0150*/  DFMA R10, R8, UR6, R10 ;  /* 0x00000006080a7c2b */ /* 0x002fe2000800000a */
[----:B------:R-:W-:Y:S01]  /*0160*/  UMOV UR6, 0x9999999a ;  /* 0x9999999a00067882 */ /* 0x000fe20000000000 */
[----:B------:R-:W-:-:S06]  /*0170*/  UMOV UR7, 0x3fb99999 ;  /* 0x3fb9999900077882 */ /* 0x000fcc0000000000 */
[----:B0-----:R-:W-:-:S08]  /*0180*/  DFMA R10, R4, UR6, R10 ;  /* 0x00000006040a7c2b */ /* 0x001fd0000800000a */
[--C-:B------:R-:W-:Y:S02]  /*0190*/  DADD R12, -R8, R10.reuse ;  /* 0x00000000080c7229 */ /* 0x100fe4000000010a */
[--C-:B------:R-:W-:Y:S02]  /*01a0*/  DADD R6, -R2, R10.reuse ;  /* 0x0000000002067229 */ /* 0x100fe4000000010a */
[----:B------:R-:W-:-:S04]  /*01b0*/  DADD R10, -R4, R10 ;  /* 0x00000000040a7229 */ /* 0x000fc8000000010a */
[----:B------:R-:W-:Y:S01]  /*01c0*/  DADD R12, R8, R12 ;  /* 0x00000000080c7229 */ /* 0x000fe2000000000c */
[----:B------:R-:W0:Y:S01]  /*01d0*/  LDC.64 R8, c[0x0][0x390] ;  /* 0x0000e400ff087b82 */ /* 0x000e220000000a00 */
[----:B------:R-:W-:Y:S02]  /*01e0*/  DADD R6, R2, R6 ;  /* 0x0000000002067229 */ /* 0x000fe40000000006 */
[----:B------:R-:W-:-:S06]  /*01f0*/  DADD R10, R4, R10 ;  /* 0x00000000040a7229 */ /* 0x000fcc000000000a */
[----:B------:R-:W1:Y:S08]  /*0200*/  F2I.U32.F64.TRUNC R13, R12 ;  /* 0x0000000c000d7311 */ /* 0x000e70000030d000 */
[----:B------:R-:W2:Y:S08]  /*0210*/  F2I.U32.F64.TRUNC R7, R6 ;  /* 0x0000000600077311 */ /* 0x000eb0000030d000 */
[----:B------:R-:W3:Y:S01]  /*0220*/  F2I.U32.F64.TRUNC R11, R10 ;  /* 0x0000000a000b7311 */ /* 0x000ee2000030d000 */
[----:B0-----:R-:W-:-:S05]  /*0230*/  IMAD.WIDE R2, R0, 0x3, R8 ;  /* 0x0000000300027825 */ /* 0x001fca00078e0208 */
[----:B-1----:R-:W-:Y:S04]  /*0240*/  STG.E.U8 desc[UR4][R2.64], R13 ;  /* 0x0000000d02007986 */ /* 0x002fe8000c101104 */
[----:B--2---:R-:W-:Y:S04]  /*0250*/  STG.E.U8 desc[UR4][R2.64+0x1], R7 ;  /* 0x0000010702007986 */ /* 0x004fe8000c101104 */
[----:B---3--:R-:W-:Y:S01]  /*0260*/  STG.E.U8 desc[UR4][R2.64+0x2], R11 ;  /* 0x0000020b02007986 */ /* 0x008fe2000c101104 */
[----:B------:R-:W-:Y:S05]  /*0270*/  EXIT ;  /* 0x000000000000794d */ /* 0x000fea0003800000 */
.L_x_0:
[----:B------:R-:W-:-:S00]  /*0280*/  BRA `(.L_x_0) ;  /* 0xfffffffc00fc7947 */ /* 0x000fc0000383ffff */
[----:B------:R-:W-:-:S00]  /*0290*/  NOP ;  /* 0x0000000000007918 */ /* 0x000fc00000000000 */
        /* <DEDUP_REMOVED lines=14> */
.L_x_1:


//--------------------- .nv.shared.reserved.0     --------------------------
	.section	.nv.shared.reserved.0,"aw",@nobits
	.weak		__nv_reservedSMEM_offset_0_alias
	.size		__nv_reservedSMEM_offset_0_alias, 0, 64
	.other		__nv_reservedSMEM_offset_0_alias,@"STO_CUDA_RESERVED_SHARED STV_DEFAULT"
__nv_reservedSMEM_offset_0_alias:
	.zero		0
	.zero		64


//--------------------- .nv.constant0._Z9grayscaleiP8PPMPixelS0_ --------------------------
	.section	.nv.constant0._Z9grayscaleiP8PPMPixelS0_,"a",@progbits
	.sectionflags	@""
	.align	4
.nv.constant0._Z9grayscaleiP8PPMPixelS0_:
	.zero		920


//--------------------- SYMBOLS --------------------------

	.type		.nv.reservedSmem.offset0,@object
	.size		.nv.reservedSmem.offset0,0x4
